	.headerflags	@"EF_CUDA_TEXMODE_UNIFIED EF_CUDA_64BIT_ADDRESS EF_CUDA_SM86 EF_CUDA_VIRTUAL_SM(EF_CUDA_SM86)"
	.elftype	@"ET_EXEC"


//--------------------- .nv.info                  --------------------------
	.section	.nv.info,"",@"SHT_CUDA_INFO"
	.align	4


	//----- nvinfo : EIATTR_REGCOUNT
	.align		4
        /*0000*/ 	.byte	0x04, 0x2f
        /*0002*/ 	.short	(.L_1 - .L_0)
	.align		4
.L_0:
        /*0004*/ 	.word	index@(triton__0d1d2d3de)
        /*0008*/ 	.word	0x0000001b


	//----- nvinfo : EIATTR_MAX_STACK_SIZE
	.align		4
.L_1:
        /*000c*/ 	.byte	0x04, 0x23
        /*000e*/ 	.short	(.L_3 - .L_2)
	.align		4
.L_2:
        /*0010*/ 	.word	index@(triton__0d1d2d3de)
        /*0014*/ 	.word	0x00000000


	//----- nvinfo : EIATTR_MIN_STACK_SIZE
	.align		4
.L_3:
        /*0018*/ 	.byte	0x04, 0x12
        /*001a*/ 	.short	(.L_5 - .L_4)
	.align		4
.L_4:
        /*001c*/ 	.word	index@(triton__0d1d2d3de)
        /*0020*/ 	.word	0x00000000


	//----- nvinfo : EIATTR_FRAME_SIZE
	.align		4
.L_5:
        /*0024*/ 	.byte	0x04, 0x11
        /*0026*/ 	.short	(.L_7 - .L_6)
	.align		4
.L_6:
        /*0028*/ 	.word	index@(triton__0d1d2d3de)
        /*002c*/ 	.word	0x00000000
.L_7:


//--------------------- .nv.info.triton__0d1d2d3de --------------------------
	.section	.nv.info.triton__0d1d2d3de,"",@"SHT_CUDA_INFO"
	.align	4


	//----- nvinfo : EIATTR_CUDA_API_VERSION
	.align		4
        /*0000*/ 	.byte	0x04, 0x37
        /*0002*/ 	.short	(.L_9 - .L_8)
.L_8:
        /*0004*/ 	.word	0x0000007b


	//----- nvinfo : EIATTR_SW2861232_WAR
	.align		4
.L_9:
        /*0008*/ 	.byte	0x01, 0x35
	.zero		2


	//----- nvinfo : EIATTR_PARAM_CBANK
	.align		4
        /*000c*/ 	.byte	0x04, 0x0a
        /*000e*/ 	.short	(.L_11 - .L_10)
	.align		4
.L_10:
        /*0010*/ 	.word	index@(.nv.constant0.triton__0d1d2d3de)
        /*0014*/ 	.short	0x0160
        /*0016*/ 	.short	0x001c


	//----- nvinfo : EIATTR_CBANK_PARAM_SIZE
	.align		4
.L_11:
        /*0018*/ 	.byte	0x03, 0x19
        /*001a*/ 	.short	0x001c


	//----- nvinfo : EIATTR_KPARAM_INFO
	.align		4
        /*001c*/ 	.byte	0x04, 0x17
        /*001e*/ 	.short	(.L_13 - .L_12)
.L_12:
        /*0020*/ 	.word	0x00000000
        /*0024*/ 	.short	0x0003
        /*0026*/ 	.short	0x0018
        /*0028*/ 	.byte	0x00, 0xf0, 0x11, 0x00


	//----- nvinfo : EIATTR_KPARAM_INFO
	.align		4
.L_13:
        /*002c*/ 	.byte	0x04, 0x17
        /*002e*/ 	.short	(.L_15 - .L_14)
.L_14:
        /*0030*/ 	.word	0x00000000
        /*0034*/ 	.short	0x0002
        /*0036*/ 	.short	0x0010
        /*0038*/ 	.byte	0x00, 0xf0, 0x21, 0x00


	//----- nvinfo : EIATTR_KPARAM_INFO
	.align		4
.L_15:
        /*003c*/ 	.byte	0x04, 0x17
        /*003e*/ 	.short	(.L_17 - .L_16)
.L_16:
        /*0040*/ 	.word	0x00000000
        /*0044*/ 	.short	0x0001
        /*0046*/ 	.short	0x0008
        /*0048*/ 	.byte	0x00, 0xf0, 0x21, 0x00


	//----- nvinfo : EIATTR_KPARAM_INFO
	.align		4
.L_17:
        /*004c*/ 	.byte	0x04, 0x17
        /*004e*/ 	.short	(.L_19 - .L_18)
.L_18:
        /*0050*/ 	.word	0x00000000
        /*0054*/ 	.short	0x0000
        /*0056*/ 	.short	0x0000
        /*0058*/ 	.byte	0x00, 0xf0, 0x21, 0x00


	//----- nvinfo : EIATTR_MAXREG_COUNT
	.align		4
.L_19:
        /*005c*/ 	.byte	0x03, 0x1b
        /*005e*/ 	.short	0x00ff


	//----- nvinfo : EIATTR_EXIT_INSTR_OFFSETS
	.align		4
        /*0060*/ 	.byte	0x04, 0x1c
        /*0062*/ 	.short	(.L_21 - .L_20)


	//   ....[0]....
.L_20:
        /*0064*/ 	.word	0x00000490


	//   ....[1]....
        /*0068*/ 	.word	0x000004b0


	//----- nvinfo : EIATTR_MAX_THREADS
	.align		4
.L_21:
        /*006c*/ 	.byte	0x04, 0x05
        /*006e*/ 	.short	(.L_23 - .L_22)
.L_22:
        /*0070*/ 	.word	0x00000080
        /*0074*/ 	.word	0x00000001
        /*0078*/ 	.word	0x00000001
.L_23:


//--------------------- .nv.rel.action            --------------------------
	.section	.nv.rel.action,"",@"SHT_CUDA_RELOCINFO"
	.align	8
	.sectionentsize	8
        /*0000*/ 	.byte	0x73, 0x00, 0x00, 0x00, 0x00, 0x00, 0x00, 0x00, 0x00, 0x00, 0x00, 0x11, 0x25, 0x00, 0x05, 0x36


//--------------------- .nv.constant0.triton__0d1d2d3de --------------------------
	.section	.nv.constant0.triton__0d1d2d3de,"a",@progbits
	.align	4
.nv.constant0.triton__0d1d2d3de:
	.zero		380


//--------------------- .text.triton__0d1d2d3de   --------------------------
	.section	.text.triton__0d1d2d3de,"ax",@progbits
	.sectioninfo	@"SHI_REGISTERS=27"
	.align	128
        .global         triton__0d1d2d3de
        .type           triton__0d1d2d3de,@function
        .size           triton__0d1d2d3de,(.L_x_1 - triton__0d1d2d3de)
        .other          triton__0d1d2d3de,@"STO_CUDA_ENTRY STV_DEFAULT"
triton__0d1d2d3de:
.text.triton__0d1d2d3de:
[----:B------:R-:W-:-:S02]  /*0000*/  IMAD.MOV.U32 R1, RZ, RZ, c[0x0][0x28] ;  /* 0x00000a00ff017624 */ /* 0x000fc400078e00ff */
[----:B------:R-:W0:Y:S01]  /*0010*/  S2R R0, SR_TID.X ;  /* 0x0000000000007919 */ /* 0x000e220000002100 */
[----:B------:R-:W-:-:S03]  /*0020*/  ULDC.64 UR4, c[0x0][0x118] ;  /* 0x0000460000047ab9 */ /* 0x000fc60000000a00 */
[----:B------:R-:W1:Y:S01]  /*0030*/  S2R R5, SR_CTAID.X ;  /* 0x0000000000057919 */ /* 0x000e620000002500 */
[----:B0-----:R-:W-:Y:S01]  /*0040*/  IMAD.SHL.U32 R0, R0, 0x4, RZ ;  /* 0x0000000400007824 */ /* 0x001fe200078e00ff */
[----:B-1----:R-:W-:-:S04]  /*0050*/  SHF.R.S32.HI R3, RZ, 0x15, R5 ;  /* 0x00000015ff037819 */ /* 0x002fc80000011405 */
[----:B------:R-:W-:Y:S02]  /*0060*/  LOP3.LUT R0, R0, 0x1fc, RZ, 0xc0, !PT ;  /* 0x000001fc00007812 */ /* 0x000fe400078ec0ff */
[----:B------:R-:W-:Y:S02]  /*0070*/  SGXT R3, R3, 0x1 ;  /* 0x000000010303781a */ /* 0x000fe40000000200 */
[----:B------:R-:W-:-:S04]  /*0080*/  LEA R0, R5, R0, 0xa ;  /* 0x0000000005007211 */ /* 0x000fc800078e50ff */
[C---:B------:R-:W-:Y:S01]  /*0090*/  LEA.HI R4, R3.reuse, R0, RZ, 0x4 ;  /* 0x0000000003047211 */ /* 0x040fe200078f20ff */
[C---:B------:R-:W-:Y:S01]  /*00a0*/  IMAD.HI R6, R0.reuse, 0x51eb851f, RZ ;  /* 0x51eb851f00067827 */ /* 0x040fe200078e02ff */
[----:B------:R-:W-:Y:S02]  /*00b0*/  IADD3 R2, R0, 0x200, RZ ;  /* 0x0000020000027810 */ /* 0x000fe40007ffe0ff */
[----:B------:R-:W-:Y:S02]  /*00c0*/  SHF.R.S32.HI R5, RZ, 0x4, R4 ;  /* 0x00000004ff057819 */ /* 0x000fe40000011404 */
[----:B------:R-:W-:Y:S01]  /*00d0*/  LEA.HI R8, R3, R2, RZ, 0x4 ;  /* 0x0000000203087211 */ /* 0x000fe200078f20ff */
[C---:B------:R-:W-:Y:S01]  /*00e0*/  IMAD.HI R9, R2.reuse, 0x51eb851f, RZ ;  /* 0x51eb851f02097827 */ /* 0x040fe200078e02ff */
[----:B------:R-:W-:Y:S02]  /*00f0*/  SHF.R.U32.HI R7, RZ, 0x1f, R6 ;  /* 0x0000001fff077819 */ /* 0x000fe40000011606 */
[----:B------:R-:W-:Y:S01]  /*0100*/  SHF.R.S32.HI R12, RZ, 0x4, R8 ;  /* 0x00000004ff0c7819 */ /* 0x000fe20000011408 */
[----:B------:R-:W-:Y:S01]  /*0110*/  IMAD.HI R3, R5, 0x51eb851f, RZ ;  /* 0x51eb851f05037827 */ /* 0x000fe200078e02ff */
[----:B------:R-:W-:-:S02]  /*0120*/  ISETP.GE.AND P1, PT, R2, c[0x0][0x178], PT ;  /* 0x00005e0002007a0c */ /* 0x000fc40003f26270 */
[----:B------:R-:W-:Y:S01]  /*0130*/  SHF.R.U32.HI R10, RZ, 0x1f, R9 ;  /* 0x0000001fff0a7819 */ /* 0x000fe20000011609 */
[----:B------:R-:W-:Y:S01]  /*0140*/  IMAD.HI R13, R12, 0x51eb851f, RZ ;  /* 0x51eb851f0c0d7827 */ /* 0x000fe200078e02ff */
[----:B------:R-:W-:Y:S02]  /*0150*/  SHF.R.U32.HI R2, RZ, 0x1f, R3 ;  /* 0x0000001fff027819 */ /* 0x000fe40000011603 */
[CC--:B------:R-:W-:Y:S02]  /*0160*/  LEA.HI.SX32 R8, R6.reuse, R7.reuse, 0x18 ;  /* 0x0000000706087211 */ /* 0x0c0fe400078fc2ff */
[----:B------:R-:W-:Y:S02]  /*0170*/  LEA.HI.SX32 R7, R6, R7, 0x15 ;  /* 0x0000000706077211 */ /* 0x000fe400078faaff */
[----:B------:R-:W-:Y:S02]  /*0180*/  LEA.HI R6, R3, R2, RZ, 0x1c ;  /* 0x0000000203067211 */ /* 0x000fe400078fe0ff */
[----:B------:R-:W-:-:S02]  /*0190*/  LEA.HI.SX32 R11, R9, R10, 0x18 ;  /* 0x0000000a090b7211 */ /* 0x000fc400078fc2ff */
[----:B------:R-:W-:Y:S01]  /*01a0*/  LEA.HI.SX32 R2, R9, R10, 0x15 ;  /* 0x0000000a09027211 */ /* 0x000fe200078faaff */
[----:B------:R-:W-:Y:S01]  /*01b0*/  IMAD R6, R6, -0x32, R5 ;  /* 0xffffffce06067824 */ /* 0x000fe200078e0205 */
[----:B------:R-:W-:Y:S02]  /*01c0*/  SHF.R.U32.HI R10, RZ, 0x1f, R13 ;  /* 0x0000001fff0a7819 */ /* 0x000fe4000001160d */
[----:B------:R-:W-:Y:S02]  /*01d0*/  LEA.HI R3, R8, R8, RZ, 0x3 ;  /* 0x0000000808037211 */ /* 0x000fe400078f18ff */
[----:B------:R-:W-:Y:S02]  /*01e0*/  LEA.HI R13, R13, R10, RZ, 0x1c ;  /* 0x0000000a0d0d7211 */ /* 0x000fe400078fe0ff */
[----:B------:R-:W-:Y:S02]  /*01f0*/  LOP3.LUT R3, R3, 0xffffff8, RZ, 0xc0, !PT ;  /* 0x0ffffff803037812 */ /* 0x000fe400078ec0ff */
[----:B------:R-:W-:Y:S01]  /*0200*/  LOP3.LUT R5, R4, 0xfffffff0, RZ, 0xc0, !PT ;  /* 0xfffffff004057812 */ /* 0x000fe200078ec0ff */
[----:B------:R-:W-:Y:S01]  /*0210*/  IMAD R15, R13, -0x32, R12 ;  /* 0xffffffce0d0f7824 */ /* 0x000fe200078e020c */
[----:B------:R-:W-:Y:S01]  /*0220*/  LEA.HI R9, R11, R11, RZ, 0x3 ;  /* 0x0000000b0b097211 */ /* 0x000fe200078f18ff */
[----:B------:R-:W-:Y:S01]  /*0230*/  IMAD.IADD R8, R8, 0x1, -R3 ;  /* 0x0000000108087824 */ /* 0x000fe200078e0a03 */
[C---:B------:R-:W-:Y:S01]  /*0240*/  IADD3 R13, R0.reuse, -R5, RZ ;  /* 0x80000005000d7210 */ /* 0x040fe20007ffe0ff */
[----:B------:R-:W-:Y:S01]  /*0250*/  IMAD.MOV.U32 R3, RZ, RZ, 0x4 ;  /* 0x00000004ff037424 */ /* 0x000fe200078e00ff */
[----:B------:R-:W-:Y:S01]  /*0260*/  LOP3.LUT R10, R9, 0xffffff8, RZ, 0xc0, !PT ;  /* 0x0ffffff8090a7812 */ /* 0x000fe200078ec0ff */
[----:B------:R-:W-:Y:S01]  /*0270*/  IMAD R9, R7, 0x32, R6 ;  /* 0x0000003207097824 */ /* 0x000fe200078e0206 */
[----:B------:R-:W-:Y:S01]  /*0280*/  ISETP.GE.AND P0, PT, R0, c[0x0][0x178], PT ;  /* 0x00005e0000007a0c */ /* 0x000fe20003f06270 */
[----:B------:R-:W-:Y:S01]  /*0290*/  IMAD R22, R8, 0x10, R13 ;  /* 0x0000001008167824 */ /* 0x000fe200078e020d */
[----:B------:R-:W-:Y:S01]  /*02a0*/  IADD3 R12, R11, -R10, RZ ;  /* 0x8000000a0b0c7210 */ /* 0x000fe20007ffe0ff */
[----:B------:R-:W-:Y:S01]  /*02b0*/  IMAD R17, R2, 0x32, R15 ;  /* 0x0000003202117824 */ /* 0x000fe200078e020f */
[----:B------:R-:W-:Y:S01]  /*02c0*/  CS2R R4, SRZ ;  /* 0x0000000000047805 */ /* 0x000fe2000001ff00 */
[----:B------:R-:W-:Y:S01]  /*02d0*/  CS2R R6, SRZ ;  /* 0x0000000000067805 */ /* 0x000fe2000001ff00 */
[----:B------:R-:W-:Y:S01]  /*02e0*/  LEA R20, R9, R22, 0x7 ;  /* 0x0000001609147211 */ /* 0x000fe200078e38ff */
[----:B------:R-:W-:Y:S01]  /*02f0*/  IMAD R24, R12, 0x10, R13 ;  /* 0x000000100c187824 */ /* 0x000fe200078e020d */
[----:B------:R-:W-:Y:S01]  /*0300*/  CS2R R8, SRZ ;  /* 0x0000000000087805 */ /* 0x000fe2000001ff00 */
[----:B------:R-:W-:Y:S01]  /*0310*/  CS2R R10, SRZ ;  /* 0x00000000000a7805 */ /* 0x000fe2000001ff00 */
[----:B------:R-:W-:-:S04]  /*0320*/  IMAD.WIDE R22, R22, R3, c[0x0][0x168] ;  /* 0x00005a0016167625 */ /* 0x000fc800078e0203 */
[-C--:B------:R-:W-:Y:S01]  /*0330*/  IMAD.WIDE R20, R20, R3.reuse, c[0x0][0x160] ;  /* 0x0000580014147625 */ /* 0x080fe200078e0203 */
[----:B------:R-:W-:Y:S01]  /*0340*/  LEA R2, R17, R24, 0x7 ;  /* 0x0000001811027211 */ /* 0x000fe200078e38ff */
[----:B------:R0:W2:Y:S01]  /*0350*/  @!P0 LDG.E.EL.128 R4, [R22.64] ;  /* 0x0000000416048981 */ /* 0x0000a2000c2e1d00 */
[----:B------:R-:W-:Y:S01]  /*0360*/  CS2R R12, SRZ ;  /* 0x00000000000c7805 */ /* 0x000fe2000001ff00 */
[----:B------:R-:W-:Y:S02]  /*0370*/  CS2R R14, SRZ ;  /* 0x00000000000e7805 */ /* 0x000fe4000001ff00 */
[----:B------:R1:W2:Y:S01]  /*0380*/  @!P0 LDG.E.128 R8, [R20.64] ;  /* 0x0000000414088981 */ /* 0x0002a2000c1e1d00 */
[----:B------:R-:W-:Y:S01]  /*0390*/  CS2R R16, SRZ ;  /* 0x0000000000107805 */ /* 0x000fe2000001ff00 */
[----:B------:R-:W-:Y:S01]  /*03a0*/  CS2R R18, SRZ ;  /* 0x0000000000127805 */ /* 0x000fe2000001ff00 */
[----:B0-----:R-:W-:-:S04]  /*03b0*/  IMAD.WIDE R22, R24, R3, c[0x0][0x168] ;  /* 0x00005a0018167625 */ /* 0x001fc800078e0203 */
[-C--:B-1----:R-:W-:Y:S01]  /*03c0*/  IMAD.WIDE R20, R2, R3.reuse, c[0x0][0x160] ;  /* 0x0000580002147625 */ /* 0x082fe200078e0203 */
[----:B------:R-:W3:Y:S04]  /*03d0*/  @!P1 LDG.E.EL.128 R16, [R22.64] ;  /* 0x0000000416109981 */ /* 0x000ee8000c2e1d00 */
[----:B------:R-:W3:Y:S01]  /*03e0*/  @!P1 LDG.E.128 R12, [R20.64] ;  /* 0x00000004140c9981 */ /* 0x000ee2000c1e1d00 */
[----:B------:R-:W-:Y:S01]  /*03f0*/  IMAD.WIDE R2, R0, R3, c[0x0][0x170] ;  /* 0x00005c0000027625 */ /* 0x000fe200078e0203 */
[----:B--2---:R-:W-:Y:S01]  /*0400*/  FADD R4, R4, R8 ;  /* 0x0000000804047221 */ /* 0x004fe20000000000 */
[----:B------:R-:W-:Y:S01]  /*0410*/  FADD R5, R5, R9 ;  /* 0x0000000905057221 */ /* 0x000fe20000000000 */
[----:B------:R-:W-:Y:S01]  /*0420*/  FADD R6, R6, R10 ;  /* 0x0000000a06067221 */ /* 0x000fe20000000000 */
[----:B------:R-:W-:-:S05]  /*0430*/  FADD R7, R7, R11 ;  /* 0x0000000b07077221 */ /* 0x000fca0000000000 */
[----:B------:R0:W-:Y:S01]  /*0440*/  @!P0 STG.E.128 [R2.64], R4 ;  /* 0x0000000402008986 */ /* 0x0001e2000c101d04 */
[----:B---3--:R-:W-:Y:S01]  /*0450*/  FADD R12, R16, R12 ;  /* 0x0000000c100c7221 */ /* 0x008fe20000000000 */
[----:B------:R-:W-:Y:S01]  /*0460*/  FADD R13, R17, R13 ;  /* 0x0000000d110d7221 */ /* 0x000fe20000000000 */
[----:B------:R-:W-:Y:S01]  /*0470*/  FADD R14, R18, R14 ;  /* 0x0000000e120e7221 */ /* 0x000fe20000000000 */
[----:B------:R-:W-:Y:S01]  /*0480*/  FADD R15, R19, R15 ;  /* 0x0000000f130f7221 */ /* 0x000fe20000000000 */
[----:B------:R-:W-:Y:S06]  /*0490*/  @P1 EXIT ;  /* 0x000000000000194d */ /* 0x000fec0003800000 */
[----:B------:R-:W-:Y:S01]  /*04a0*/  STG.E.128 [R2.64+0x800], R12 ;  /* 0x0008000c02007986 */ /* 0x000fe2000c101d04 */
[----:B------:R-:W-:Y:S05]  /*04b0*/  EXIT ;  /* 0x000000000000794d */ /* 0x000fea0003800000 */
.L_x_0:
[----:B------:R-:W-:-:S00]  /*04c0*/  BRA `(.L_x_0) ;  /* 0xfffffff000007947 */ /* 0x000fc0000383ffff */
[----:B------:R-:W-:-:S00]  /*04d0*/  NOP ;  /* 0x0000000000007918 */ /* 0x000fc00000000000 */
        /* <DEDUP_REMOVED lines=10> */
.L_x_1:
